//
// Generated by NVIDIA NVVM Compiler
//
// Compiler Build ID: CL-36424714
// Cuda compilation tools, release 13.0, V13.0.88
// Based on NVVM 20.0.0
//

.version 9.0
.target sm_100
.address_size 64

	// .globl	_Z8multiplyiPfS_S_

.visible .entry _Z8multiplyiPfS_S_(
	.param .u32 _Z8multiplyiPfS_S__param_0,
	.param .u64 .ptr .align 1 _Z8multiplyiPfS_S__param_1,
	.param .u64 .ptr .align 1 _Z8multiplyiPfS_S__param_2,
	.param .u64 .ptr .align 1 _Z8multiplyiPfS_S__param_3
)
{
	.reg .pred 	%p<7>;
	.reg .b32 	%r<31>;
	.reg .b32 	%f<16>;
	.reg .b64 	%rd<25>;

	ld.param.u32 	%r12, [_Z8multiplyiPfS_S__param_0];
	ld.param.u64 	%rd4, [_Z8multiplyiPfS_S__param_1];
	ld.param.u64 	%rd5, [_Z8multiplyiPfS_S__param_2];
	ld.param.u64 	%rd6, [_Z8multiplyiPfS_S__param_3];
	cvta.to.global.u64 	%rd1, %rd6;
	cvta.to.global.u64 	%rd2, %rd5;
	cvta.to.global.u64 	%rd3, %rd4;
	mov.u32 	%r13, %tid.x;
	mov.u32 	%r14, %ntid.x;
	mad.lo.s32 	%r29, %r13, %r14, %r13;
	mov.u32 	%r15, %nctaid.x;
	mul.lo.s32 	%r2, %r14, %r15;
	setp.ge.s32 	%p1, %r29, %r12;
	@%p1 bra 	$L__BB0_7;
	add.s32 	%r16, %r2, %r29;
	max.s32 	%r17, %r12, %r16;
	sub.s32 	%r18, %r17, %r16;
	setp.ne.s32 	%p2, %r18, 0;
	selp.u32 	%r19, 1, 0, %p2;
	selp.s32 	%r20, -1, 0, %p2;
	add.s32 	%r21, %r18, %r20;
	div.u32 	%r22, %r21, %r2;
	add.s32 	%r3, %r22, %r19;
	and.b32  	%r23, %r3, 3;
	setp.eq.s32 	%p3, %r23, 3;
	@%p3 bra 	$L__BB0_4;
	add.s32 	%r24, %r3, 1;
	and.b32  	%r25, %r24, 3;
	neg.s32 	%r27, %r25;
$L__BB0_3:
	.pragma "nounroll";
	mul.wide.s32 	%rd7, %r29, 4;
	add.s64 	%rd8, %rd1, %rd7;
	add.s64 	%rd9, %rd2, %rd7;
	add.s64 	%rd10, %rd3, %rd7;
	ld.global.f32 	%f1, [%rd10];
	ld.global.f32 	%f2, [%rd9];
	mul.f32 	%f3, %f1, %f2;
	st.global.f32 	[%rd8], %f3;
	add.s32 	%r29, %r29, %r2;
	add.s32 	%r27, %r27, 1;
	setp.ne.s32 	%p4, %r27, 0;
	@%p4 bra 	$L__BB0_3;
$L__BB0_4:
	setp.lt.u32 	%p5, %r3, 3;
	@%p5 bra 	$L__BB0_7;
	mul.wide.s32 	%rd15, %r2, 4;
	shl.b32 	%r26, %r2, 2;
$L__BB0_6:
	mul.wide.s32 	%rd11, %r29, 4;
	add.s64 	%rd12, %rd3, %rd11;
	ld.global.f32 	%f4, [%rd12];
	add.s64 	%rd13, %rd2, %rd11;
	ld.global.f32 	%f5, [%rd13];
	mul.f32 	%f6, %f4, %f5;
	add.s64 	%rd14, %rd1, %rd11;
	st.global.f32 	[%rd14], %f6;
	add.s64 	%rd16, %rd12, %rd15;
	ld.global.f32 	%f7, [%rd16];
	add.s64 	%rd17, %rd13, %rd15;
	ld.global.f32 	%f8, [%rd17];
	mul.f32 	%f9, %f7, %f8;
	add.s64 	%rd18, %rd14, %rd15;
	st.global.f32 	[%rd18], %f9;
	add.s64 	%rd19, %rd16, %rd15;
	ld.global.f32 	%f10, [%rd19];
	add.s64 	%rd20, %rd17, %rd15;
	ld.global.f32 	%f11, [%rd20];
	mul.f32 	%f12, %f10, %f11;
	add.s64 	%rd21, %rd18, %rd15;
	st.global.f32 	[%rd21], %f12;
	add.s64 	%rd22, %rd19, %rd15;
	ld.global.f32 	%f13, [%rd22];
	add.s64 	%rd23, %rd20, %rd15;
	ld.global.f32 	%f14, [%rd23];
	mul.f32 	%f15, %f13, %f14;
	add.s64 	%rd24, %rd21, %rd15;
	st.global.f32 	[%rd24], %f15;
	add.s32 	%r29, %r26, %r29;
	setp.lt.s32 	%p6, %r29, %r12;
	@%p6 bra 	$L__BB0_6;
$L__BB0_7:
	ret;

}


// ===== COMPILED SASS (sm_100) =====

	.target	sm_100

	.elftype	@"ET_EXEC"


//--------------------- .note.nv.tkinfo           --------------------------
	.section	.note.nv.tkinfo,"",@"SHT_NOTE"
	.sectionflags	@"SHF_NOTE_NV_TKINFO"
	.tkinfo
        /*0018*/ 	.word	0x00000002
        /*0030*/ 	.string	""
        /*0030*/ 	.string	"ptxas"
        /*0030*/ 	.string	"Cuda compilation tools, release 13.0, V13.0.88"
        /*0030*/ 	.string	"Build cuda_13.0.r13.0/compiler.36424714_0"
        /*0030*/ 	.string	"-arch sm_100 -m 64 "



//--------------------- .note.nv.cuinfo           --------------------------
	.section	.note.nv.cuinfo,"",@"SHT_NOTE"
	.sectionflags	@"SHF_NOTE_NV_CUINFO"
        /*0018*/ 	.short	0x0002
        /*001a*/ 	.short	0x0064
        /*001c*/ 	.short	0x0082
	.zero		2


//--------------------- .nv.info                  --------------------------
	.section	.nv.info,"",@"SHT_CUDA_INFO"
	.align	4


	//----- nvinfo : EIATTR_REGCOUNT
	.align		4
        /*0000*/ 	.byte	0x04, 0x2f
        /*0002*/ 	.short	(.L_1 - .L_0)
	.align		4
.L_0:
        /*0004*/ 	.word	index@(_Z8multiplyiPfS_S_)
        /*0008*/ 	.word	0x0000001a


	//----- nvinfo : EIATTR_FRAME_SIZE
	.align		4
.L_1:
        /*000c*/ 	.byte	0x04, 0x11
        /*000e*/ 	.short	(.L_3 - .L_2)
	.align		4
.L_2:
        /*0010*/ 	.word	index@(_Z8multiplyiPfS_S_)
        /*0014*/ 	.word	0x00000000


	//----- nvinfo : EIATTR_MIN_STACK_SIZE
	.align		4
.L_3:
        /*0018*/ 	.byte	0x04, 0x12
        /*001a*/ 	.short	(.L_5 - .L_4)
	.align		4
.L_4:
        /*001c*/ 	.word	index@(_Z8multiplyiPfS_S_)
        /*0020*/ 	.word	0x00000000
.L_5:


//--------------------- .nv.compat                --------------------------
	.section	.nv.compat,"",@"SHT_CUDA_COMPAT_INFO"
	.align	4
        /*0000*/ 	.byte	0x02, 0x09, 0x00, 0x00, 0x02, 0x02, 0x01, 0x00, 0x02, 0x05, 0x05, 0x00, 0x03, 0x07, 0x01, 0x01
        /*0010*/ 	.byte	0x02, 0x03, 0x00, 0x00, 0x02, 0x06, 0x01, 0x00, 0x04, 0x0b, 0x08, 0x00, 0x09, 0x00, 0x00, 0x00
        /*0020*/ 	.byte	0x00, 0x00, 0x00, 0x00


//--------------------- .nv.info._Z8multiplyiPfS_S_ --------------------------
	.section	.nv.info._Z8multiplyiPfS_S_,"",@"SHT_CUDA_INFO"
	.sectionflags	@""
	.align	4


	//----- nvinfo : EIATTR_CUDA_API_VERSION
	.align		4
        /*0000*/ 	.byte	0x04, 0x37
        /*0002*/ 	.short	(.L_7 - .L_6)
.L_6:
        /*0004*/ 	.word	0x00000082


	//----- nvinfo : EIATTR_KPARAM_INFO
	.align		4
.L_7:
        /*0008*/ 	.byte	0x04, 0x17
        /*000a*/ 	.short	(.L_9 - .L_8)
.L_8:
        /*000c*/ 	.word	0x00000000
        /*0010*/ 	.short	0x0003
        /*0012*/ 	.short	0x0018
        /*0014*/ 	.byte	0x00, 0xf5, 0x21, 0x00


	//----- nvinfo : EIATTR_KPARAM_INFO
	.align		4
.L_9:
        /*0018*/ 	.byte	0x04, 0x17
        /*001a*/ 	.short	(.L_11 - .L_10)
.L_10:
        /*001c*/ 	.word	0x00000000
        /*0020*/ 	.short	0x0002
        /*0022*/ 	.short	0x0010
        /*0024*/ 	.byte	0x00, 0xf5, 0x21, 0x00


	//----- nvinfo : EIATTR_KPARAM_INFO
	.align		4
.L_11:
        /*0028*/ 	.byte	0x04, 0x17
        /*002a*/ 	.short	(.L_13 - .L_12)
.L_12:
        /*002c*/ 	.word	0x00000000
        /*0030*/ 	.short	0x0001
        /*0032*/ 	.short	0x0008
        /*0034*/ 	.byte	0x00, 0xf5, 0x21, 0x00


	//----- nvinfo : EIATTR_KPARAM_INFO
	.align		4
.L_13:
        /*0038*/ 	.byte	0x04, 0x17
        /*003a*/ 	.short	(.L_15 - .L_14)
.L_14:
        /*003c*/ 	.word	0x00000000
        /*0040*/ 	.short	0x0000
        /*0042*/ 	.short	0x0000
        /*0044*/ 	.byte	0x00, 0xf0, 0x11, 0x00


	//----- nvinfo : EIATTR_SPARSE_MMA_MASK
	.align		4
.L_15:
        /*0048*/ 	.byte	0x03, 0x50
        /*004a*/ 	.short	0x0000


	//----- nvinfo : EIATTR_MAXREG_COUNT
	.align		4
        /*004c*/ 	.byte	0x03, 0x1b
        /*004e*/ 	.short	0x00ff


	//----- nvinfo : EIATTR_MERCURY_ISA_VERSION
	.align		4
        /*0050*/ 	.byte	0x03, 0x5f
        /*0052*/ 	.short	0x0101


	//----- nvinfo : EIATTR_VRC_CTA_INIT_COUNT
	.align		4
        /*0054*/ 	.byte	0x02, 0x4a
	.zero		1
	.zero		1


	//----- nvinfo : EIATTR_EXIT_INSTR_OFFSETS
	.align		4
        /*0058*/ 	.byte	0x04, 0x1c
        /*005a*/ 	.short	(.L_17 - .L_16)


	//   ....[0]....
.L_16:
        /*005c*/ 	.word	0x00000080


	//   ....[1]....
        /*0060*/ 	.word	0x000003b0


	//   ....[2]....
        /*0064*/ 	.word	0x000005e0


	//----- nvinfo : EIATTR_CRS_STACK_SIZE
	.align		4
.L_17:
        /*0068*/ 	.byte	0x04, 0x1e
        /*006a*/ 	.short	(.L_19 - .L_18)
.L_18:
        /*006c*/ 	.word	0x00000000


	//----- nvinfo : EIATTR_CBANK_PARAM_SIZE
	.align		4
.L_19:
        /*0070*/ 	.byte	0x03, 0x19
        /*0072*/ 	.short	0x0020


	//----- nvinfo : EIATTR_PARAM_CBANK
	.align		4
        /*0074*/ 	.byte	0x04, 0x0a
        /*0076*/ 	.short	(.L_21 - .L_20)
	.align		4
.L_20:
        /*0078*/ 	.word	index@(.nv.constant0._Z8multiplyiPfS_S_)
        /*007c*/ 	.short	0x0380
        /*007e*/ 	.short	0x0020


	//----- nvinfo : EIATTR_SW_WAR
	.align		4
.L_21:
        /*0080*/ 	.byte	0x04, 0x36
        /*0082*/ 	.short	(.L_23 - .L_22)
.L_22:
        /*0084*/ 	.word	0x00000008
.L_23:


//--------------------- .nv.callgraph             --------------------------
	.section	.nv.callgraph,"",@"SHT_CUDA_CALLGRAPH"
	.align	4
	.sectionentsize	8
	.align		4
        /*0000*/ 	.word	0x00000000
	.align		4
        /*0004*/ 	.word	0xffffffff
	.align		4
        /*0008*/ 	.word	0x00000000
	.align		4
        /*000c*/ 	.word	0xfffffffe
	.align		4
        /*0010*/ 	.word	0x00000000
	.align		4
        /*0014*/ 	.word	0xfffffffd
	.align		4
        /*0018*/ 	.word	0x00000000
	.align		4
        /*001c*/ 	.word	0xfffffffc


//--------------------- .text._Z8multiplyiPfS_S_  --------------------------
	.section	.text._Z8multiplyiPfS_S_,"ax",@progbits
	.align	128
        .global         _Z8multiplyiPfS_S_
        .type           _Z8multiplyiPfS_S_,@function
        .size           _Z8multiplyiPfS_S_,(.L_x_5 - _Z8multiplyiPfS_S_)
        .other          _Z8multiplyiPfS_S_,@"STO_CUDA_ENTRY STV_DEFAULT"
_Z8multiplyiPfS_S_:
.text._Z8multiplyiPfS_S_:
[----:B------:R-:W-:Y:S01]  /*0000*/  LDC R1, c[0x0][0x37c] ;  /* 0x0000df00ff017b82 */ /* 0x000fe20000000800 */
[----:B------:R-:W0:Y:S01]  /*0010*/  S2R R3, SR_TID.X ;  /* 0x0000000000037919 */ /* 0x000e220000002100 */
[----:B------:R-:W1:Y:S06]  /*0020*/  LDCU UR4, c[0x0][0x360] ;  /* 0x00006c00ff0477ac */ /* 0x000e6c0008000800 */
[----:B------:R-:W1:Y:S01]  /*0030*/  LDC R0, c[0x0][0x370] ;  /* 0x0000dc00ff007b82 */ /* 0x000e620000000800 */
[----:B------:R-:W2:Y:S01]  /*0040*/  LDCU UR6, c[0x0][0x380] ;  /* 0x00007000ff0677ac */ /* 0x000ea20008000800 */
[----:B-1----:R-:W-:-:S02]  /*0050*/  IMAD R0, R0, UR4, RZ ;  /* 0x0000000400007c24 */ /* 0x002fc4000f8e02ff */
[----:B0-----:R-:W-:-:S05]  /*0060*/  IMAD R3, R3, UR4, R3 ;  /* 0x0000000403037c24 */ /* 0x001fca000f8e0203 */
[----:B--2---:R-:W-:-:S13]  /*0070*/  ISETP.GE.AND P0, PT, R3, UR6, PT ;  /* 0x0000000603007c0c */ /* 0x004fda000bf06270 */
[----:B------:R-:W-:Y:S05]  /*0080*/  @P0 EXIT ;  /* 0x000000000000094d */ /* 0x000fea0003800000 */
[----:B------:R-:W0:Y:S01]  /*0090*/  I2F.U32.RP R6, R0 ;  /* 0x0000000000067306 */ /* 0x000e220000209000 */
[----:B------:R-:W-:Y:S01]  /*00a0*/  IADD3 R2, PT, PT, R0, R3, RZ ;  /* 0x0000000300027210 */ /* 0x000fe20007ffe0ff */
[----:B------:R-:W1:Y:S01]  /*00b0*/  LDCU.64 UR4, c[0x0][0x358] ;  /* 0x00006b00ff0477ac */ /* 0x000e620008000a00 */
[----:B------:R-:W-:Y:S01]  /*00c0*/  IADD3 R11, PT, PT, RZ, -R0, RZ ;  /* 0x80000000ff0b7210 */ /* 0x000fe20007ffe0ff */
[----:B------:R-:W-:Y:S01]  /*00d0*/  BSSY.RECONVERGENT B0, `(.L_x_0) ;  /* 0x000002d000007945 */ /* 0x000fe20003800200 */
[----:B------:R-:W-:Y:S02]  /*00e0*/  VIMNMX R7, PT, PT, R2, UR6, !PT ;  /* 0x0000000602077c48 */ /* 0x000fe4000ffe0100 */
[----:B------:R-:W-:Y:S02]  /*00f0*/  ISETP.NE.U32.AND P3, PT, R0, RZ, PT ;  /* 0x000000ff0000720c */ /* 0x000fe40003f65070 */
[----:B------:R-:W-:-:S04]  /*0100*/  IADD3 R7, PT, PT, -R2, R7, RZ ;  /* 0x0000000702077210 */ /* 0x000fc80007ffe1ff */
[C---:B------:R-:W-:Y:S01]  /*0110*/  ISETP.NE.AND P0, PT, R7.reuse, RZ, PT ;  /* 0x000000ff0700720c */ /* 0x040fe20003f05270 */
[----:B0-----:R-:W0:Y:S01]  /*0120*/  MUFU.RCP R6, R6 ;  /* 0x0000000600067308 */ /* 0x001e220000001000 */
[----:B------:R-:W-:-:S11]  /*0130*/  IADD3 R9, PT, PT, R7, -0x1, RZ ;  /* 0xffffffff07097810 */ /* 0x000fd60007ffe0ff */
[----:B------:R-:W-:Y:S02]  /*0140*/  @!P0 IADD3 R9, PT, PT, R7, RZ, RZ ;  /* 0x000000ff07098210 */ /* 0x000fe40007ffe0ff */
[----:B0-----:R-:W-:-:S04]  /*0150*/  IADD3 R4, PT, PT, R6, 0xffffffe, RZ ;  /* 0x0ffffffe06047810 */ /* 0x001fc80007ffe0ff */
[----:B------:R0:W2:Y:S02]  /*0160*/  F2I.FTZ.U32.TRUNC.NTZ R5, R4 ;  /* 0x0000000400057305 */ /* 0x0000a4000021f000 */
[----:B0-----:R-:W-:Y:S02]  /*0170*/  HFMA2 R4, -RZ, RZ, 0, 0 ;  /* 0x00000000ff047431 */ /* 0x001fe400000001ff */
[----:B--2---:R-:W-:-:S04]  /*0180*/  IMAD R11, R11, R5, RZ ;  /* 0x000000050b0b7224 */ /* 0x004fc800078e02ff */
[----:B------:R-:W-:-:S06]  /*0190*/  IMAD.HI.U32 R2, R5, R11, R4 ;  /* 0x0000000b05027227 */ /* 0x000fcc00078e0004 */
[----:B------:R-:W-:-:S04]  /*01a0*/  IMAD.HI.U32 R5, R2, R9, RZ ;  /* 0x0000000902057227 */ /* 0x000fc800078e00ff */
[----:B------:R-:W-:-:S04]  /*01b0*/  IMAD.MOV R2, RZ, RZ, -R5 ;  /* 0x000000ffff027224 */ /* 0x000fc800078e0a05 */
[----:B------:R-:W-:Y:S01]  /*01c0*/  IMAD R9, R0, R2, R9 ;  /* 0x0000000200097224 */ /* 0x000fe200078e0209 */
[----:B------:R-:W-:-:S04]  /*01d0*/  SEL R2, RZ, 0x1, !P0 ;  /* 0x00000001ff027807 */ /* 0x000fc80004000000 */
[----:B------:R-:W-:-:S13]  /*01e0*/  ISETP.GE.U32.AND P1, PT, R9, R0, PT ;  /* 0x000000000900720c */ /* 0x000fda0003f26070 */
[----:B------:R-:W-:Y:S02]  /*01f0*/  @P1 IADD3 R9, PT, PT, -R0, R9, RZ ;  /* 0x0000000900091210 */ /* 0x000fe40007ffe1ff */
[----:B------:R-:W-:Y:S02]  /*0200*/  @P1 IADD3 R5, PT, PT, R5, 0x1, RZ ;  /* 0x0000000105051810 */ /* 0x000fe40007ffe0ff */
[----:B------:R-:W-:-:S13]  /*0210*/  ISETP.GE.U32.AND P2, PT, R9, R0, PT ;  /* 0x000000000900720c */ /* 0x000fda0003f46070 */
[----:B------:R-:W-:Y:S02]  /*0220*/  @P2 IADD3 R5, PT, PT, R5, 0x1, RZ ;  /* 0x0000000105052810 */ /* 0x000fe40007ffe0ff */
[----:B------:R-:W-:-:S04]  /*0230*/  @!P3 LOP3.LUT R5, RZ, R0, RZ, 0x33, !PT ;  /* 0x00000000ff05b212 */ /* 0x000fc800078e33ff */
[----:B------:R-:W-:-:S04]  /*0240*/  IADD3 R2, PT, PT, R2, R5, RZ ;  /* 0x0000000502027210 */ /* 0x000fc80007ffe0ff */
[C---:B------:R-:W-:Y:S02]  /*0250*/  LOP3.LUT R4, R2.reuse, 0x3, RZ, 0xc0, !PT ;  /* 0x0000000302047812 */ /* 0x040fe400078ec0ff */
[----:B------:R-:W-:Y:S02]  /*0260*/  ISETP.GE.U32.AND P1, PT, R2, 0x3, PT ;  /* 0x000000030200780c */ /* 0x000fe40003f26070 */
[----:B------:R-:W-:-:S13]  /*0270*/  ISETP.NE.AND P0, PT, R4, 0x3, PT ;  /* 0x000000030400780c */ /* 0x000fda0003f05270 */
[----:B-1----:R-:W-:Y:S05]  /*0280*/  @!P0 BRA `(.L_x_1) ;  /* 0x0000000000448947 */ /* 0x002fea0003800000 */
[----:B------:R-:W0:Y:S01]  /*0290*/  LDC.64 R4, c[0x0][0x388] ;  /* 0x0000e200ff047b82 */ /* 0x000e220000000a00 */
[----:B------:R-:W-:-:S05]  /*02a0*/  VIADD R2, R2, 0x1 ;  /* 0x0000000102027836 */ /* 0x000fca0000000000 */
[----:B------:R-:W-:Y:S02]  /*02b0*/  LOP3.LUT R2, R2, 0x3, RZ, 0xc0, !PT ;  /* 0x0000000302027812 */ /* 0x000fe400078ec0ff */
[----:B------:R-:W1:Y:S02]  /*02c0*/  LDC.64 R6, c[0x0][0x390] ;  /* 0x0000e400ff067b82 */ /* 0x000e640000000a00 */
[----:B------:R-:W-:-:S06]  /*02d0*/  IADD3 R2, PT, PT, -R2, RZ, RZ ;  /* 0x000000ff02027210 */ /* 0x000fcc0007ffe1ff */
[----:B------:R-:W2:Y:S02]  /*02e0*/  LDC.64 R8, c[0x0][0x398] ;  /* 0x0000e600ff087b82 */ /* 0x000ea40000000a00 */
.L_x_2:
[----:B-1----:R-:W-:-:S04]  /*02f0*/  IMAD.WIDE R12, R3, 0x4, R6 ;  /* 0x00000004030c7825 */ /* 0x002fc800078e0206 */
[C---:B0-----:R-:W-:Y:S02]  /*0300*/  IMAD.WIDE R14, R3.reuse, 0x4, R4 ;  /* 0x00000004030e7825 */ /* 0x041fe400078e0204 */
[----:B---3--:R-:W3:Y:S04]  /*0310*/  LDG.E R13, desc[UR4][R12.64] ;  /* 0x000000040c0d7981 */ /* 0x008ee8000c1e1900 */
[----:B------:R-:W3:Y:S01]  /*0320*/  LDG.E R14, desc[UR4][R14.64] ;  /* 0x000000040e0e7981 */ /* 0x000ee2000c1e1900 */
[----:B--2---:R-:W-:Y:S01]  /*0330*/  IMAD.WIDE R10, R3, 0x4, R8 ;  /* 0x00000004030a7825 */ /* 0x004fe200078e0208 */
[----:B------:R-:W-:Y:S02]  /*0340*/  IADD3 R2, PT, PT, R2, 0x1, RZ ;  /* 0x0000000102027810 */ /* 0x000fe40007ffe0ff */
[----:B------:R-:W-:-:S02]  /*0350*/  IADD3 R3, PT, PT, R0, R3, RZ ;  /* 0x0000000300037210 */ /* 0x000fc40007ffe0ff */
[----:B------:R-:W-:Y:S01]  /*0360*/  ISETP.NE.AND P0, PT, R2, RZ, PT ;  /* 0x000000ff0200720c */ /* 0x000fe20003f05270 */
[----:B---3--:R-:W-:-:S05]  /*0370*/  FMUL R17, R14, R13 ;  /* 0x0000000d0e117220 */ /* 0x008fca0000400000 */
[----:B------:R3:W-:Y:S07]  /*0380*/  STG.E desc[UR4][R10.64], R17 ;  /* 0x000000110a007986 */ /* 0x0007ee000c101904 */
[----:B------:R-:W-:Y:S05]  /*0390*/  @P0 BRA `(.L_x_2) ;  /* 0xfffffffc00d40947 */ /* 0x000fea000383ffff */
.L_x_1:
[----:B------:R-:W-:Y:S05]  /*03a0*/  BSYNC.RECONVERGENT B0 ;  /* 0x0000000000007941 */ /* 0x000fea0003800200 */
.L_x_0:
[----:B------:R-:W-:Y:S05]  /*03b0*/  @!P1 EXIT ;  /* 0x000000000000994d */ /* 0x000fea0003800000 */
.L_x_3:
[----:B------:R-:W3:Y:S08]  /*03c0*/  LDC.64 R4, c[0x0][0x388] ;  /* 0x0000e200ff047b82 */ /* 0x000ef00000000a00 */
[----:B------:R-:W0:Y:S01]  /*03d0*/  LDC.64 R6, c[0x0][0x390] ;  /* 0x0000e400ff067b82 */ /* 0x000e220000000a00 */
[----:B---3--:R-:W-:-:S07]  /*03e0*/  IMAD.WIDE R10, R3, 0x4, R4 ;  /* 0x00000004030a7825 */ /* 0x008fce00078e0204 */
[----:B------:R-:W1:Y:S01]  /*03f0*/  LDC.64 R4, c[0x0][0x398] ;  /* 0x0000e600ff047b82 */ /* 0x000e620000000a00 */
[----:B--2---:R-:W2:Y:S01]  /*0400*/  LDG.E R2, desc[UR4][R10.64] ;  /* 0x000000040a027981 */ /* 0x004ea2000c1e1900 */
[----:B0-----:R-:W-:-:S05]  /*0410*/  IMAD.WIDE R12, R3, 0x4, R6 ;  /* 0x00000004030c7825 */ /* 0x001fca00078e0206 */
[----:B------:R-:W2:Y:S01]  /*0420*/  LDG.E R7, desc[UR4][R12.64] ;  /* 0x000000040c077981 */ /* 0x000ea2000c1e1900 */
[----:B-1----:R-:W-:-:S04]  /*0430*/  IMAD.WIDE R16, R3, 0x4, R4 ;  /* 0x0000000403107825 */ /* 0x002fc800078e0204 */
[----:B------:R-:W-:-:S04]  /*0440*/  IMAD.WIDE R4, R0, 0x4, R10 ;  /* 0x0000000400047825 */ /* 0x000fc800078e020a */
[----:B--2---:R-:W-:Y:S01]  /*0450*/  FMUL R19, R2, R7 ;  /* 0x0000000702137220 */ /* 0x004fe20000400000 */
[----:B------:R-:W-:-:S04]  /*0460*/  IMAD.WIDE R6, R0, 0x4, R12 ;  /* 0x0000000400067825 */ /* 0x000fc800078e020c */
[----:B------:R0:W-:Y:S04]  /*0470*/  STG.E desc[UR4][R16.64], R19 ;  /* 0x0000001310007986 */ /* 0x0001e8000c101904 */
[----:B------:R-:W2:Y:S04]  /*0480*/  LDG.E R2, desc[UR4][R4.64] ;  /* 0x0000000404027981 */ /* 0x000ea8000c1e1900 */
[----:B------:R-:W2:Y:S01]  /*0490*/  LDG.E R15, desc[UR4][R6.64] ;  /* 0x00000004060f7981 */ /* 0x000ea2000c1e1900 */
[----:B------:R-:W-:-:S04]  /*04a0*/  IMAD.WIDE R8, R0, 0x4, R16 ;  /* 0x0000000400087825 */ /* 0x000fc800078e0210 */
[----:B------:R-:W-:-:S04]  /*04b0*/  IMAD.WIDE R10, R0, 0x4, R4 ;  /* 0x00000004000a7825 */ /* 0x000fc800078e0204 */
[----:B------:R-:W-:-:S04]  /*04c0*/  IMAD.WIDE R12, R0, 0x4, R6 ;  /* 0x00000004000c7825 */ /* 0x000fc800078e0206 */
[----:B--2---:R-:W-:-:S05]  /*04d0*/  FMUL R21, R2, R15 ;  /* 0x0000000f02157220 */ /* 0x004fca0000400000 */
        /* <DEDUP_REMOVED lines=8> */
[----:B------:R-:W1:Y:S04]  /*0560*/  LDG.E R4, desc[UR4][R4.64] ;  /* 0x0000000404047981 */ /* 0x000e68000c1e1900 */
[----:B------:R-:W1:Y:S01]  /*0570*/  LDG.E R7, desc[UR4][R6.64] ;  /* 0x0000000406077981 */ /* 0x000e62000c1e1900 */
[C---:B0-----:R-:W-:Y:S01]  /*0580*/  IMAD.WIDE R16, R0.reuse, 0x4, R14 ;  /* 0x0000000400107825 */ /* 0x041fe200078e020e */
[----:B------:R-:W-:-:S04]  /*0590*/  LEA R3, R0, R3, 0x2 ;  /* 0x0000000300037211 */ /* 0x000fc800078e10ff */
[----:B------:R-:W-:Y:S01]  /*05a0*/  ISETP.GE.AND P0, PT, R3, UR6, PT ;  /* 0x0000000603007c0c */ /* 0x000fe2000bf06270 */
[----:B-1----:R-:W-:-:S05]  /*05b0*/  FMUL R9, R4, R7 ;  /* 0x0000000704097220 */ /* 0x002fca0000400000 */
[----:B------:R2:W-:Y:S07]  /*05c0*/  STG.E desc[UR4][R16.64], R9 ;  /* 0x0000000910007986 */ /* 0x0005ee000c101904 */
[----:B------:R-:W-:Y:S05]  /*05d0*/  @!P0 BRA `(.L_x_3) ;  /* 0xfffffffc00788947 */ /* 0x000fea000383ffff */
[----:B------:R-:W-:Y:S05]  /*05e0*/  EXIT ;  /* 0x000000000000794d */ /* 0x000fea0003800000 */
.L_x_4:
[----:B------:R-:W-:-:S00]  /*05f0*/  BRA `(.L_x_4) ;  /* 0xfffffffc00fc7947 */ /* 0x000fc0000383ffff */
[----:B------:R-:W-:-:S00]  /*0600*/  NOP ;  /* 0x0000000000007918 */ /* 0x000fc00000000000 */
[----:B------:R-:W-:-:S00]  /*0610*/  NOP ;  /* 0x0000000000007918 */ /* 0x000fc00000000000 */
[----:B------:R-:W-:-:S00]  /*0620*/  NOP ;  /* 0x0000000000007918 */ /* 0x000fc00000000000 */
[----:B------:R-:W-:-:S00]  /*0630*/  NOP ;  /* 0x0000000000007918 */ /* 0x000fc00000000000 */
[----:B------:R-:W-:-:S00]  /*0640*/  NOP ;  /* 0x0000000000007918 */ /* 0x000fc00000000000 */
[----:B------:R-:W-:-:S00]  /*0650*/  NOP ;  /* 0x0000000000007918 */ /* 0x000fc00000000000 */
[----:B------:R-:W-:-:S00]  /*0660*/  NOP ;  /* 0x0000000000007918 */ /* 0x000fc00000000000 */
[----:B------:R-:W-:-:S00]  /*0670*/  NOP ;  /* 0x0000000000007918 */ /* 0x000fc00000000000 */
.L_x_5:


//--------------------- .nv.shared.reserved.0     --------------------------
	.section	.nv.shared.reserved.0,"aw",@nobits
	.weak		__nv_reservedSMEM_offset_0_alias
	.size		__nv_reservedSMEM_offset_0_alias, 0, 64
	.other		__nv_reservedSMEM_offset_0_alias,@"STO_CUDA_RESERVED_SHARED STV_DEFAULT"
__nv_reservedSMEM_offset_0_alias:
	.zero		0
	.zero		64


//--------------------- .nv.constant0._Z8multiplyiPfS_S_ --------------------------
	.section	.nv.constant0._Z8multiplyiPfS_S_,"a",@progbits
	.sectionflags	@""
	.align	4
.nv.constant0._Z8multiplyiPfS_S_:
	.zero		928


//--------------------- SYMBOLS --------------------------

	.type		.nv.reservedSmem.offset0,@object
	.size		.nv.reservedSmem.offset0,0x4
